//
// Generated by NVIDIA NVVM Compiler
//
// Compiler Build ID: CL-36424714
// Cuda compilation tools, release 13.0, V13.0.88
// Based on NVVM 20.0.0
//

.version 9.0
.target sm_100
.address_size 64

	// .globl	_Z6kernelPiS_S_

.visible .entry _Z6kernelPiS_S_(
	.param .u64 .ptr .align 1 _Z6kernelPiS_S__param_0,
	.param .u64 .ptr .align 1 _Z6kernelPiS_S__param_1,
	.param .u64 .ptr .align 1 _Z6kernelPiS_S__param_2
)
{
	.reg .pred 	%p<4>;
	.reg .b32 	%r<14>;
	.reg .b64 	%rd<11>;

	ld.param.u64 	%rd1, [_Z6kernelPiS_S__param_0];
	ld.param.u64 	%rd2, [_Z6kernelPiS_S__param_1];
	ld.param.u64 	%rd3, [_Z6kernelPiS_S__param_2];
	mov.u32 	%r3, %tid.x;
	mov.u32 	%r4, %ctaid.x;
	mov.u32 	%r5, %ntid.x;
	mad.lo.s32 	%r1, %r4, %r5, %r3;
	mov.u32 	%r6, %tid.y;
	mov.u32 	%r7, %ctaid.y;
	mov.u32 	%r8, %ntid.y;
	mad.lo.s32 	%r9, %r7, %r8, %r6;
	setp.gt.s32 	%p1, %r1, 19;
	setp.gt.u32 	%p2, %r9, 19;
	or.pred  	%p3, %p1, %p2;
	@%p3 bra 	$L__BB0_2;
	cvta.to.global.u64 	%rd4, %rd1;
	cvta.to.global.u64 	%rd5, %rd2;
	cvta.to.global.u64 	%rd6, %rd3;
	mad.lo.s32 	%r10, %r9, 10, %r1;
	mul.wide.s32 	%rd7, %r10, 4;
	add.s64 	%rd8, %rd4, %rd7;
	ld.global.u32 	%r11, [%rd8];
	add.s64 	%rd9, %rd5, %rd7;
	ld.global.u32 	%r12, [%rd9];
	add.s32 	%r13, %r12, %r11;
	add.s64 	%rd10, %rd6, %rd7;
	st.global.u32 	[%rd10], %r13;
$L__BB0_2:
	ret;

}


// ===== COMPILED SASS (sm_100) =====

	.target	sm_100

	.elftype	@"ET_EXEC"


//--------------------- .note.nv.tkinfo           --------------------------
	.section	.note.nv.tkinfo,"",@"SHT_NOTE"
	.sectionflags	@"SHF_NOTE_NV_TKINFO"
	.tkinfo
        /*0018*/ 	.word	0x00000002
        /*0030*/ 	.string	""
        /*0030*/ 	.string	"ptxas"
        /*0030*/ 	.string	"Cuda compilation tools, release 13.0, V13.0.88"
        /*0030*/ 	.string	"Build cuda_13.0.r13.0/compiler.36424714_0"
        /*0030*/ 	.string	"-arch sm_100 -m 64 "



//--------------------- .note.nv.cuinfo           --------------------------
	.section	.note.nv.cuinfo,"",@"SHT_NOTE"
	.sectionflags	@"SHF_NOTE_NV_CUINFO"
        /*0018*/ 	.short	0x0002
        /*001a*/ 	.short	0x0064
        /*001c*/ 	.short	0x0082
	.zero		2


//--------------------- .nv.info                  --------------------------
	.section	.nv.info,"",@"SHT_CUDA_INFO"
	.align	4


	//----- nvinfo : EIATTR_REGCOUNT
	.align		4
        /*0000*/ 	.byte	0x04, 0x2f
        /*0002*/ 	.short	(.L_1 - .L_0)
	.align		4
.L_0:
        /*0004*/ 	.word	index@(_Z6kernelPiS_S_)
        /*0008*/ 	.word	0x0000000c


	//----- nvinfo : EIATTR_FRAME_SIZE
	.align		4
.L_1:
        /*000c*/ 	.byte	0x04, 0x11
        /*000e*/ 	.short	(.L_3 - .L_2)
	.align		4
.L_2:
        /*0010*/ 	.word	index@(_Z6kernelPiS_S_)
        /*0014*/ 	.word	0x00000000


	//----- nvinfo : EIATTR_MIN_STACK_SIZE
	.align		4
.L_3:
        /*0018*/ 	.byte	0x04, 0x12
        /*001a*/ 	.short	(.L_5 - .L_4)
	.align		4
.L_4:
        /*001c*/ 	.word	index@(_Z6kernelPiS_S_)
        /*0020*/ 	.word	0x00000000
.L_5:


//--------------------- .nv.compat                --------------------------
	.section	.nv.compat,"",@"SHT_CUDA_COMPAT_INFO"
	.align	4
        /*0000*/ 	.byte	0x02, 0x09, 0x00, 0x00, 0x02, 0x02, 0x01, 0x00, 0x02, 0x05, 0x05, 0x00, 0x03, 0x07, 0x01, 0x01
        /*0010*/ 	.byte	0x02, 0x03, 0x00, 0x00, 0x02, 0x06, 0x01, 0x00, 0x04, 0x0b, 0x08, 0x00, 0x09, 0x00, 0x00, 0x00
        /*0020*/ 	.byte	0x00, 0x00, 0x00, 0x00


//--------------------- .nv.info._Z6kernelPiS_S_  --------------------------
	.section	.nv.info._Z6kernelPiS_S_,"",@"SHT_CUDA_INFO"
	.sectionflags	@""
	.align	4


	//----- nvinfo : EIATTR_CUDA_API_VERSION
	.align		4
        /*0000*/ 	.byte	0x04, 0x37
        /*0002*/ 	.short	(.L_7 - .L_6)
.L_6:
        /*0004*/ 	.word	0x00000082


	//----- nvinfo : EIATTR_KPARAM_INFO
	.align		4
.L_7:
        /*0008*/ 	.byte	0x04, 0x17
        /*000a*/ 	.short	(.L_9 - .L_8)
.L_8:
        /*000c*/ 	.word	0x00000000
        /*0010*/ 	.short	0x0002
        /*0012*/ 	.short	0x0010
        /*0014*/ 	.byte	0x00, 0xf5, 0x21, 0x00


	//----- nvinfo : EIATTR_KPARAM_INFO
	.align		4
.L_9:
        /*0018*/ 	.byte	0x04, 0x17
        /*001a*/ 	.short	(.L_11 - .L_10)
.L_10:
        /*001c*/ 	.word	0x00000000
        /*0020*/ 	.short	0x0001
        /*0022*/ 	.short	0x0008
        /*0024*/ 	.byte	0x00, 0xf5, 0x21, 0x00


	//----- nvinfo : EIATTR_KPARAM_INFO
	.align		4
.L_11:
        /*0028*/ 	.byte	0x04, 0x17
        /*002a*/ 	.short	(.L_13 - .L_12)
.L_12:
        /*002c*/ 	.word	0x00000000
        /*0030*/ 	.short	0x0000
        /*0032*/ 	.short	0x0000
        /*0034*/ 	.byte	0x00, 0xf5, 0x21, 0x00


	//----- nvinfo : EIATTR_SPARSE_MMA_MASK
	.align		4
.L_13:
        /*0038*/ 	.byte	0x03, 0x50
        /*003a*/ 	.short	0x0000


	//----- nvinfo : EIATTR_MAXREG_COUNT
	.align		4
        /*003c*/ 	.byte	0x03, 0x1b
        /*003e*/ 	.short	0x00ff


	//----- nvinfo : EIATTR_MERCURY_ISA_VERSION
	.align		4
        /*0040*/ 	.byte	0x03, 0x5f
        /*0042*/ 	.short	0x0101


	//----- nvinfo : EIATTR_VRC_CTA_INIT_COUNT
	.align		4
        /*0044*/ 	.byte	0x02, 0x4a
	.zero		1
	.zero		1


	//----- nvinfo : EIATTR_EXIT_INSTR_OFFSETS
	.align		4
        /*0048*/ 	.byte	0x04, 0x1c
        /*004a*/ 	.short	(.L_15 - .L_14)


	//   ....[0]....
.L_14:
        /*004c*/ 	.word	0x000000b0


	//   ....[1]....
        /*0050*/ 	.word	0x00000180


	//----- nvinfo : EIATTR_CBANK_PARAM_SIZE
	.align		4
.L_15:
        /*0054*/ 	.byte	0x03, 0x19
        /*0056*/ 	.short	0x0018


	//----- nvinfo : EIATTR_PARAM_CBANK
	.align		4
        /*0058*/ 	.byte	0x04, 0x0a
        /*005a*/ 	.short	(.L_17 - .L_16)
	.align		4
.L_16:
        /*005c*/ 	.word	index@(.nv.constant0._Z6kernelPiS_S_)
        /*0060*/ 	.short	0x0380
        /*0062*/ 	.short	0x0018


	//----- nvinfo : EIATTR_SW_WAR
	.align		4
.L_17:
        /*0064*/ 	.byte	0x04, 0x36
        /*0066*/ 	.short	(.L_19 - .L_18)
.L_18:
        /*0068*/ 	.word	0x00000008
.L_19:


//--------------------- .nv.callgraph             --------------------------
	.section	.nv.callgraph,"",@"SHT_CUDA_CALLGRAPH"
	.align	4
	.sectionentsize	8
	.align		4
        /*0000*/ 	.word	0x00000000
	.align		4
        /*0004*/ 	.word	0xffffffff
	.align		4
        /*0008*/ 	.word	0x00000000
	.align		4
        /*000c*/ 	.word	0xfffffffe
	.align		4
        /*0010*/ 	.word	0x00000000
	.align		4
        /*0014*/ 	.word	0xfffffffd
	.align		4
        /*0018*/ 	.word	0x00000000
	.align		4
        /*001c*/ 	.word	0xfffffffc


//--------------------- .text._Z6kernelPiS_S_     --------------------------
	.section	.text._Z6kernelPiS_S_,"ax",@progbits
	.align	128
        .global         _Z6kernelPiS_S_
        .type           _Z6kernelPiS_S_,@function
        .size           _Z6kernelPiS_S_,(.L_x_1 - _Z6kernelPiS_S_)
        .other          _Z6kernelPiS_S_,@"STO_CUDA_ENTRY STV_DEFAULT"
_Z6kernelPiS_S_:
.text._Z6kernelPiS_S_:
[----:B------:R-:W-:Y:S01]  /*0000*/  LDC R1, c[0x0][0x37c] ;  /* 0x0000df00ff017b82 */ /* 0x000fe20000000800 */
[----:B------:R-:W0:Y:S07]  /*0010*/  S2R R7, SR_TID.Y ;  /* 0x0000000000077919 */ /* 0x000e2e0000002200 */
[----:B------:R-:W1:Y:S01]  /*0020*/  LDC R3, c[0x0][0x360] ;  /* 0x0000d800ff037b82 */ /* 0x000e620000000800 */
[----:B------:R-:W1:Y:S07]  /*0030*/  S2R R0, SR_TID.X ;  /* 0x0000000000007919 */ /* 0x000e6e0000002100 */
[----:B------:R-:W0:Y:S08]  /*0040*/  S2UR UR5, SR_CTAID.Y ;  /* 0x00000000000579c3 */ /* 0x000e300000002600 */
[----:B------:R-:W0:Y:S08]  /*0050*/  LDC R2, c[0x0][0x364] ;  /* 0x0000d900ff027b82 */ /* 0x000e300000000800 */
[----:B------:R-:W1:Y:S01]  /*0060*/  S2UR UR4, SR_CTAID.X ;  /* 0x00000000000479c3 */ /* 0x000e620000002500 */
[----:B0-----:R-:W-:-:S05]  /*0070*/  IMAD R7, R2, UR5, R7 ;  /* 0x0000000502077c24 */ /* 0x001fca000f8e0207 */
[----:B------:R-:W-:Y:S01]  /*0080*/  ISETP.GT.U32.AND P0, PT, R7, 0x13, PT ;  /* 0x000000130700780c */ /* 0x000fe20003f04070 */
[----:B-1----:R-:W-:-:S05]  /*0090*/  IMAD R0, R3, UR4, R0 ;  /* 0x0000000403007c24 */ /* 0x002fca000f8e0200 */
[----:B------:R-:W-:-:S13]  /*00a0*/  ISETP.GT.OR P0, PT, R0, 0x13, P0 ;  /* 0x000000130000780c */ /* 0x000fda0000704670 */
[----:B------:R-:W-:Y:S05]  /*00b0*/  @P0 EXIT ;  /* 0x000000000000094d */ /* 0x000fea0003800000 */
[----:B------:R-:W0:Y:S01]  /*00c0*/  LDC.64 R2, c[0x0][0x380] ;  /* 0x0000e000ff027b82 */ /* 0x000e220000000a00 */
[----:B------:R-:W1:Y:S01]  /*00d0*/  LDCU.64 UR4, c[0x0][0x358] ;  /* 0x00006b00ff0477ac */ /* 0x000e620008000a00 */
[----:B------:R-:W-:-:S06]  /*00e0*/  IMAD R9, R7, 0xa, R0 ;  /* 0x0000000a07097824 */ /* 0x000fcc00078e0200 */
[----:B------:R-:W2:Y:S08]  /*00f0*/  LDC.64 R4, c[0x0][0x388] ;  /* 0x0000e200ff047b82 */ /* 0x000eb00000000a00 */
[----:B------:R-:W3:Y:S01]  /*0100*/  LDC.64 R6, c[0x0][0x390] ;  /* 0x0000e400ff067b82 */ /* 0x000ee20000000a00 */
[----:B0-----:R-:W-:-:S06]  /*0110*/  IMAD.WIDE R2, R9, 0x4, R2 ;  /* 0x0000000409027825 */ /* 0x001fcc00078e0202 */
[----:B-1----:R-:W4:Y:S01]  /*0120*/  LDG.E R2, desc[UR4][R2.64] ;  /* 0x0000000402027981 */ /* 0x002f22000c1e1900 */
[----:B--2---:R-:W-:-:S06]  /*0130*/  IMAD.WIDE R4, R9, 0x4, R4 ;  /* 0x0000000409047825 */ /* 0x004fcc00078e0204 */
[----:B------:R-:W4:Y:S01]  /*0140*/  LDG.E R5, desc[UR4][R4.64] ;  /* 0x0000000404057981 */ /* 0x000f22000c1e1900 */
[----:B---3--:R-:W-:Y:S01]  /*0150*/  IMAD.WIDE R6, R9, 0x4, R6 ;  /* 0x0000000409067825 */ /* 0x008fe200078e0206 */
[----:B----4-:R-:W-:-:S05]  /*0160*/  IADD3 R9, PT, PT, R2, R5, RZ ;  /* 0x0000000502097210 */ /* 0x010fca0007ffe0ff */
[----:B------:R-:W-:Y:S01]  /*0170*/  STG.E desc[UR4][R6.64], R9 ;  /* 0x0000000906007986 */ /* 0x000fe2000c101904 */
[----:B------:R-:W-:Y:S05]  /*0180*/  EXIT ;  /* 0x000000000000794d */ /* 0x000fea0003800000 */
.L_x_0:
[----:B------:R-:W-:-:S00]  /*0190*/  BRA `(.L_x_0) ;  /* 0xfffffffc00fc7947 */ /* 0x000fc0000383ffff */
[----:B------:R-:W-:-:S00]  /*01a0*/  NOP ;  /* 0x0000000000007918 */ /* 0x000fc00000000000 */
        /* <DEDUP_REMOVED lines=13> */
.L_x_1:


//--------------------- .nv.shared.reserved.0     --------------------------
	.section	.nv.shared.reserved.0,"aw",@nobits
	.weak		__nv_reservedSMEM_offset_0_alias
	.size		__nv_reservedSMEM_offset_0_alias, 0, 64
	.other		__nv_reservedSMEM_offset_0_alias,@"STO_CUDA_RESERVED_SHARED STV_DEFAULT"
__nv_reservedSMEM_offset_0_alias:
	.zero		0
	.zero		64


//--------------------- .nv.constant0._Z6kernelPiS_S_ --------------------------
	.section	.nv.constant0._Z6kernelPiS_S_,"a",@progbits
	.sectionflags	@""
	.align	4
.nv.constant0._Z6kernelPiS_S_:
	.zero		920


//--------------------- SYMBOLS --------------------------

	.type		.nv.reservedSmem.offset0,@object
	.size		.nv.reservedSmem.offset0,0x4
